	.headerflags	@"EF_CUDA_TEXMODE_UNIFIED EF_CUDA_64BIT_ADDRESS EF_CUDA_ACCELERATORS EF_CUDA_SM90 EF_CUDA_VIRTUAL_SM(EF_CUDA_SM90)"
	.elftype	@"ET_EXEC"


//--------------------- .nv.info                  --------------------------
	.section	.nv.info,"",@"SHT_CUDA_INFO"
	.align	4


	//----- nvinfo : EIATTR_REGCOUNT
	.align		4
        /*0000*/ 	.byte	0x04, 0x2f
        /*0002*/ 	.short	(.L_1 - .L_0)
	.align		4
.L_0:
        /*0004*/ 	.word	index@(triton_poi_fused__weight_norm_interface_convolution_6)
        /*0008*/ 	.word	0x0000002e


	//----- nvinfo : EIATTR_MIN_STACK_SIZE
	.align		4
.L_1:
        /*000c*/ 	.byte	0x04, 0x12
        /*000e*/ 	.short	(.L_3 - .L_2)
	.align		4
.L_2:
        /*0010*/ 	.word	index@(triton_poi_fused__weight_norm_interface_convolution_6)
        /*0014*/ 	.word	0x00000000


	//----- nvinfo : EIATTR_FRAME_SIZE
	.align		4
.L_3:
        /*0018*/ 	.byte	0x04, 0x11
        /*001a*/ 	.short	(.L_5 - .L_4)
	.align		4
.L_4:
        /*001c*/ 	.word	index@(triton_poi_fused__weight_norm_interface_convolution_6)
        /*0020*/ 	.word	0x00000000


	//----- nvinfo : EIATTR_MIN_STACK_SIZE
	.align		4
.L_5:
        /*0024*/ 	.byte	0x04, 0x12
        /*0026*/ 	.short	(.L_7 - .L_6)
	.align		4
.L_6:
        /*0028*/ 	.word	index@(triton_poi_fused__weight_norm_interface_convolution_6)
        /*002c*/ 	.word	0x00000000
.L_7:


//--------------------- .nv.info.triton_poi_fused__weight_norm_interface_convolution_6 --------------------------
	.section	.nv.info.triton_poi_fused__weight_norm_interface_convolution_6,"",@"SHT_CUDA_INFO"
	.sectionflags	@""
	.align	4


	//----- nvinfo : EIATTR_CUDA_API_VERSION
	.align		4
        /*0000*/ 	.byte	0x04, 0x37
        /*0002*/ 	.short	(.L_9 - .L_8)
.L_8:
        /*0004*/ 	.word	0x0000007c


	//----- nvinfo : EIATTR_KPARAM_INFO
	.align		4
.L_9:
        /*0008*/ 	.byte	0x04, 0x17
        /*000a*/ 	.short	(.L_11 - .L_10)
.L_10:
        /*000c*/ 	.word	0x00000000
        /*0010*/ 	.short	0x0006
        /*0012*/ 	.short	0x002c
        /*0014*/ 	.byte	0x00, 0xf0, 0x11, 0x00


	//----- nvinfo : EIATTR_KPARAM_INFO
	.align		4
.L_11:
        /*0018*/ 	.byte	0x04, 0x17
        /*001a*/ 	.short	(.L_13 - .L_12)
.L_12:
        /*001c*/ 	.word	0x00000000
        /*0020*/ 	.short	0x0005
        /*0022*/ 	.short	0x0028
        /*0024*/ 	.byte	0x00, 0xf0, 0x11, 0x00


	//----- nvinfo : EIATTR_KPARAM_INFO
	.align		4
.L_13:
        /*0028*/ 	.byte	0x04, 0x17
        /*002a*/ 	.short	(.L_15 - .L_14)
.L_14:
        /*002c*/ 	.word	0x00000000
        /*0030*/ 	.short	0x0004
        /*0032*/ 	.short	0x0020
        /*0034*/ 	.byte	0x00, 0xf4, 0x21, 0x00


	//----- nvinfo : EIATTR_KPARAM_INFO
	.align		4
.L_15:
        /*0038*/ 	.byte	0x04, 0x17
        /*003a*/ 	.short	(.L_17 - .L_16)
.L_16:
        /*003c*/ 	.word	0x00000000
        /*0040*/ 	.short	0x0003
        /*0042*/ 	.short	0x0018
        /*0044*/ 	.byte	0x00, 0xf4, 0x21, 0x00


	//----- nvinfo : EIATTR_KPARAM_INFO
	.align		4
.L_17:
        /*0048*/ 	.byte	0x04, 0x17
        /*004a*/ 	.short	(.L_19 - .L_18)
.L_18:
        /*004c*/ 	.word	0x00000000
        /*0050*/ 	.short	0x0002
        /*0052*/ 	.short	0x0010
        /*0054*/ 	.byte	0x00, 0xf4, 0x21, 0x00


	//----- nvinfo : EIATTR_KPARAM_INFO
	.align		4
.L_19:
        /*0058*/ 	.byte	0x04, 0x17
        /*005a*/ 	.short	(.L_21 - .L_20)
.L_20:
        /*005c*/ 	.word	0x00000000
        /*0060*/ 	.short	0x0001
        /*0062*/ 	.short	0x0008
        /*0064*/ 	.byte	0x00, 0xf4, 0x21, 0x00


	//----- nvinfo : EIATTR_KPARAM_INFO
	.align		4
.L_21:
        /*0068*/ 	.byte	0x04, 0x17
        /*006a*/ 	.short	(.L_23 - .L_22)
.L_22:
        /*006c*/ 	.word	0x00000000
        /*0070*/ 	.short	0x0000
        /*0072*/ 	.short	0x0000
        /*0074*/ 	.byte	0x00, 0xf4, 0x21, 0x00


	//----- nvinfo : EIATTR_SPARSE_MMA_MASK
	.align		4
.L_23:
        /*0078*/ 	.byte	0x03, 0x50
        /*007a*/ 	.short	0x0000


	//----- nvinfo : EIATTR_MAXREG_COUNT
	.align		4
        /*007c*/ 	.byte	0x03, 0x1b
        /*007e*/ 	.short	0x00ff


	//----- nvinfo : EIATTR_EXIT_INSTR_OFFSETS
	.align		4
        /*0080*/ 	.byte	0x04, 0x1c
        /*0082*/ 	.short	(.L_25 - .L_24)


	//   ....[0]....
.L_24:
        /*0084*/ 	.word	0x000014e0


	//   ....[1]....
        /*0088*/ 	.word	0x00001500


	//----- nvinfo : EIATTR_REQNTID
	.align		4
.L_25:
        /*008c*/ 	.byte	0x04, 0x10
        /*008e*/ 	.short	(.L_27 - .L_26)
.L_26:
        /*0090*/ 	.word	0x00000100
        /*0094*/ 	.word	0x00000001
        /*0098*/ 	.word	0x00000001


	//----- nvinfo : EIATTR_CBANK_PARAM_SIZE
	.align		4
.L_27:
        /*009c*/ 	.byte	0x03, 0x19
        /*009e*/ 	.short	0x0030


	//----- nvinfo : EIATTR_PARAM_CBANK
	.align		4
        /*00a0*/ 	.byte	0x04, 0x0a
        /*00a2*/ 	.short	(.L_29 - .L_28)
	.align		4
.L_28:
        /*00a4*/ 	.word	index@(.nv.constant0.triton_poi_fused__weight_norm_interface_convolution_6)
        /*00a8*/ 	.short	0x0210
        /*00aa*/ 	.short	0x0030


	//----- nvinfo : EIATTR_SW_WAR
	.align		4
.L_29:
        /*00ac*/ 	.byte	0x04, 0x36
        /*00ae*/ 	.short	(.L_31 - .L_30)
.L_30:
        /*00b0*/ 	.word	0x00000008
.L_31:


//--------------------- .nv.callgraph             --------------------------
	.section	.nv.callgraph,"",@"SHT_CUDA_CALLGRAPH"
	.align	4
	.sectionentsize	8
	.align		4
        /*0000*/ 	.word	0x00000000
	.align		4
        /*0004*/ 	.word	0xffffffff
	.align		4
        /*0008*/ 	.word	0x00000000
	.align		4
        /*000c*/ 	.word	0xfffffffe
	.align		4
        /*0010*/ 	.word	0x00000000
	.align		4
        /*0014*/ 	.word	0xfffffffd
	.align		4
        /*0018*/ 	.word	0x00000000
	.align		4
        /*001c*/ 	.word	0xfffffffc


//--------------------- .text.triton_poi_fused__weight_norm_interface_convolution_6 --------------------------
	.section	.text.triton_poi_fused__weight_norm_interface_convolution_6,"ax",@progbits
	.sectionflags	@"SHF_BARRIERS=1"
	.align	128
        .global         triton_poi_fused__weight_norm_interface_convolution_6
        .type           triton_poi_fused__weight_norm_interface_convolution_6,@function
        .size           triton_poi_fused__weight_norm_interface_convolution_6,(.L_x_1 - triton_poi_fused__weight_norm_interface_convolution_6)
        .other          triton_poi_fused__weight_norm_interface_convolution_6,@"STO_CUDA_ENTRY STV_DEFAULT"
triton_poi_fused__weight_norm_interface_convolution_6:
.text.triton_poi_fused__weight_norm_interface_convolution_6:
[----:B------:R-:W0:Y:S01]  /*0000*/  LDC R1, c[0x0][0x28] ;  /* 0x00000a00ff017b82 */ /* 0x000e220000000800 */
[----:B------:R-:W1:Y:S07]  /*0010*/  S2R R28, SR_CTAID.Y ;  /* 0x00000000001c7919 */ /* 0x000e6e0000002600 */
[----:B------:R-:W2:Y:S01]  /*0020*/  LDC.64 R4, c[0x0][0x220] ;  /* 0x00008800ff047b82 */ /* 0x000ea20000000a00 */
[----:B------:R-:W-:Y:S01]  /*0030*/  IMAD.MOV.U32 R9, RZ, RZ, RZ ;  /* 0x000000ffff097224 */ /* 0x000fe200078e00ff */
[----:B------:R-:W-:Y:S01]  /*0040*/  ULDC.64 UR6, c[0x0][0x208] ;  /* 0x0000820000067ab9 */ /* 0x000fe20000000a00 */
[----:B------:R-:W3:Y:S01]  /*0050*/  S2R R0, SR_TID.X ;  /* 0x0000000000007919 */ /* 0x000ee20000002100 */
[----:B------:R-:W-:Y:S01]  /*0060*/  CS2R R34, SRZ ;  /* 0x0000000000227805 */ /* 0x000fe2000001ff00 */
[----:B------:R-:W-:Y:S01]  /*0070*/  IMAD.MOV.U32 R33, RZ, RZ, RZ ;  /* 0x000000ffff217224 */ /* 0x000fe200078e00ff */
[----:B------:R-:W4:Y:S02]  /*0080*/  S2R R29, SR_CTAID.X ;  /* 0x00000000001d7919 */ /* 0x000f240000002500 */
[----:B------:R-:W5:Y:S01]  /*0090*/  LDC.64 R36, c[0x0][0x210] ;  /* 0x00008400ff247b82 */ /* 0x000f620000000a00 */
[----:B-1----:R-:W-:-:S02]  /*00a0*/  IMAD.SHL.U32 R28, R28, 0x80, RZ ;  /* 0x000000801c1c7824 */ /* 0x002fc400078e00ff */
[----:B---3--:R-:W-:-:S05]  /*00b0*/  IMAD.SHL.U32 R3, R0, 0x2, RZ ;  /* 0x0000000200037824 */ /* 0x008fca00078e00ff */
[----:B------:R-:W-:Y:S02]  /*00c0*/  LOP3.LUT R6, R28, 0x7e, R3, 0xf8, !PT ;  /* 0x0000007e1c067812 */ /* 0x000fe400078ef803 */
[----:B------:R-:W1:Y:S02]  /*00d0*/  LDC.64 R2, c[0x0][0x218] ;  /* 0x00008600ff027b82 */ /* 0x000e640000000a00 */
[C---:B------:R-:W-:Y:S01]  /*00e0*/  ISETP.GE.AND P0, PT, R6.reuse, 0x60, PT ;  /* 0x000000600600780c */ /* 0x040fe20003f06270 */
[----:B------:R-:W-:-:S05]  /*00f0*/  IMAD.HI R7, R6, 0x2aaaaaab, RZ ;  /* 0x2aaaaaab06077827 */ /* 0x000fca00078e02ff */
[----:B------:R-:W-:-:S05]  /*0100*/  LEA.HI R11, R7, R7, RZ, 0x1 ;  /* 0x00000007070b7211 */ /* 0x000fca00078f08ff */
[----:B--2---:R-:W-:-:S05]  /*0110*/  IMAD.WIDE R4, R11, 0x4, R4 ;  /* 0x000000040b047825 */ /* 0x004fca00078e0204 */
[----:B------:R-:W2:Y:S04]  /*0120*/  @!P0 LDG.E.EL R9, desc[UR6][R4.64] ;  /* 0x0000000604098981 */ /* 0x000ea8000c2e1900 */
[----:B------:R3:W2:Y:S01]  /*0130*/  @!P0 LDG.E.EL R33, desc[UR6][R4.64] ;  /* 0x0000000604218981 */ /* 0x0006a2000c2e1900 */
[----:B-1----:R-:W-:-:S05]  /*0140*/  IMAD.WIDE R2, R11, 0x4, R2 ;  /* 0x000000040b027825 */ /* 0x002fca00078e0202 */
[----:B------:R-:W2:Y:S04]  /*0150*/  @!P0 LDG.E.EL R35, desc[UR6][R2.64] ;  /* 0x0000000602238981 */ /* 0x000ea8000c2e1900 */
[----:B------:R1:W2:Y:S01]  /*0160*/  @!P0 LDG.E.EL R34, desc[UR6][R2.64] ;  /* 0x0000000602228981 */ /* 0x0002a2000c2e1900 */
[----:B------:R-:W-:Y:S01]  /*0170*/  SHF.R.U32.HI R10, RZ, 0x6, R0 ;  /* 0x00000006ff0a7819 */ /* 0x000fe20000011600 */
[----:B----4-:R-:W-:Y:S01]  /*0180*/  IMAD.SHL.U32 R29, R29, 0x20, RZ ;  /* 0x000000201d1d7824 */ /* 0x010fe200078e00ff */
[----:B------:R-:W-:Y:S01]  /*0190*/  CS2R R16, SRZ ;  /* 0x0000000000107805 */ /* 0x000fe2000001ff00 */
[----:B------:R-:W-:Y:S01]  /*01a0*/  IMAD R6, R11, -0x6, R6 ;  /* 0xfffffffa0b067824 */ /* 0x000fe200078e0206 */
[----:B------:R-:W-:Y:S02]  /*01b0*/  SGXT.U32 R10, R10, 0x2 ;  /* 0x000000020a0a781a */ /* 0x000fe40000000000 */
[----:B------:R-:W-:-:S02]  /*01c0*/  CS2R R22, SRZ ;  /* 0x0000000000167805 */ /* 0x000fc4000001ff00 */
[----:B------:R-:W-:Y:S01]  /*01d0*/  CS2R R20, SRZ ;  /* 0x0000000000147805 */ /* 0x000fe2000001ff00 */
[----:B------:R-:W-:Y:S01]  /*01e0*/  IMAD R6, R11, 0x96, R6 ;  /* 0x000000960b067824 */ /* 0x000fe200078e0206 */
[----:B---3--:R-:W-:Y:S02]  /*01f0*/  LOP3.LUT R5, R29, 0x8, R10, 0xfe, !PT ;  /* 0x000000081d057812 */ /* 0x008fe400078efe0a */
[----:B------:R-:W-:Y:S02]  /*0200*/  CS2R R18, SRZ ;  /* 0x0000000000127805 */ /* 0x000fe4000001ff00 */
[----:B------:R-:W-:Y:S02]  /*0210*/  LOP3.LUT R7, R29, 0xc, R10, 0xfe, !PT ;  /* 0x0000000c1d077812 */ /* 0x000fe400078efe0a */
[----:B------:R-:W-:Y:S02]  /*0220*/  ISETP.LT.AND P5, PT, R5, 0x19, !P0 ;  /* 0x000000190500780c */ /* 0x000fe400047a1270 */
[----:B------:R-:W-:-:S02]  /*0230*/  LOP3.LUT R5, R29, R10, RZ, 0xfc, !PT ;  /* 0x0000000a1d057212 */ /* 0x000fc400078efcff */
[----:B------:R-:W-:Y:S02]  /*0240*/  LOP3.LUT R4, R29, 0x4, R10, 0xfe, !PT ;  /* 0x000000041d047812 */ /* 0x000fe400078efe0a */
[----:B------:R-:W-:Y:S01]  /*0250*/  ISETP.LT.AND P4, PT, R7, 0x19, !P0 ;  /* 0x000000190700780c */ /* 0x000fe20004781270 */
[----:B------:R-:W-:Y:S01]  /*0260*/  IMAD R11, R5, 0x6, R6 ;  /* 0x00000006050b7824 */ /* 0x000fe200078e0206 */
[----:B------:R-:W-:Y:S02]  /*0270*/  ISETP.LT.AND P6, PT, R4, 0x19, !P0 ;  /* 0x000000190400780c */ /* 0x000fe400047c1270 */
[----:B-1----:R-:W-:Y:S01]  /*0280*/  LOP3.LUT R2, R29, 0x10, R10, 0xfe, !PT ;  /* 0x000000101d027812 */ /* 0x002fe200078efe0a */
[C---:B------:R-:W-:Y:S01]  /*0290*/  VIADD R4, R11.reuse, 0x48 ;  /* 0x000000480b047836 */ /* 0x040fe20000000000 */
[----:B------:R-:W-:Y:S01]  /*02a0*/  LOP3.LUT R7, R29, 0x14, R10, 0xfe, !PT ;  /* 0x000000141d077812 */ /* 0x000fe200078efe0a */
[----:B-----5:R-:W-:Y:S01]  /*02b0*/  IMAD.WIDE R12, R11, 0x4, R36 ;  /* 0x000000040b0c7825 */ /* 0x020fe200078e0224 */
[----:B------:R-:W-:-:S02]  /*02c0*/  P2R R32, PR, RZ, 0x10 ;  /* 0x00000010ff207803 */ /* 0x000fc40000000000 */
[----:B------:R-:W-:Y:S01]  /*02d0*/  LOP3.LUT R8, R29, 0x18, R10, 0xfe, !PT ;  /* 0x000000181d087812 */ /* 0x000fe200078efe0a */
[--C-:B------:R-:W-:Y:S01]  /*02e0*/  IMAD.WIDE R38, R4, 0x4, R36.reuse ;  /* 0x0000000404267825 */ /* 0x100fe200078e0224 */
[----:B------:R-:W-:Y:S02]  /*02f0*/  CS2R R26, SRZ ;  /* 0x00000000001a7805 */ /* 0x000fe4000001ff00 */
[----:B------:R-:W-:Y:S01]  /*0300*/  CS2R R24, SRZ ;  /* 0x0000000000187805 */ /* 0x000fe2000001ff00 */
[----:B------:R-:W1:Y:S01]  /*0310*/  S2UR UR5, SR_CgaCtaId ;  /* 0x00000000000579c3 */ /* 0x000e620000008800 */
[----:B------:R-:W-:Y:S01]  /*0320*/  VIADD R3, R11, 0x30 ;  /* 0x000000300b037836 */ /* 0x000fe20000000000 */
[----:B------:R-:W3:Y:S01]  /*0330*/  @P4 LDG.E.EL.64 R16, desc[UR6][R38.64] ;  /* 0x0000000626104981 */ /* 0x000ee2000c2e1b00 */
[----:B------:R-:W-:Y:S01]  /*0340*/  UMOV UR4, 0x400 ;  /* 0x0000040000047882 */ /* 0x000fe20000000000 */
[----:B------:R-:W-:Y:S01]  /*0350*/  P2R R30, PR, RZ, 0x20 ;  /* 0x00000020ff1e7803 */ /* 0x000fe20000000000 */
[----:B------:R-:W-:Y:S01]  /*0360*/  IMAD.WIDE R40, R3, 0x4, R36 ;  /* 0x0000000403287825 */ /* 0x000fe200078e0224 */
[----:B------:R-:W-:-:S04]  /*0370*/  P2R R31, PR, RZ, 0x40 ;  /* 0x00000040ff1f7803 */ /* 0x000fc80000000000 */
[----:B------:R-:W4:Y:S01]  /*0380*/  @P5 LDG.E.EL.64 R18, desc[UR6][R40.64] ;  /* 0x0000000628125981 */ /* 0x000f22000c2e1b00 */
[C---:B--2---:R-:W-:Y:S02]  /*0390*/  FSETP.GT.AND P3, PT, |R9|.reuse, 8.50705917302346158658e+37, PT ;  /* 0x7e8000000900780b */ /* 0x044fe40003f64200 */
[----:B------:R-:W-:Y:S02]  /*03a0*/  FSETP.GEU.AND P1, PT, |R9|, 1.175494350822287508e-38, PT ;  /* 0x008000000900780b */ /* 0x000fe40003f2e200 */
[----:B------:R-:W-:-:S09]  /*03b0*/  FSETP.GT.AND P2, PT, |R33|, 8.50705917302346158658e+37, PT ;  /* 0x7e8000002100780b */ /* 0x000fd20003f44200 */
[----:B------:R-:W-:Y:S01]  /*03c0*/  @P3 FMUL R9, R9, 0.25 ;  /* 0x3e80000009093820 */ /* 0x000fe20000400000 */
[----:B------:R-:W-:Y:S01]  /*03d0*/  @P3 FMUL R35, R35, 0.25 ;  /* 0x3e80000023233820 */ /* 0x000fe20000400000 */
[----:B------:R-:W-:Y:S01]  /*03e0*/  ISETP.LT.AND P3, PT, R2, 0x19, !P0 ;  /* 0x000000190200780c */ /* 0x000fe20004761270 */
[----:B------:R-:W-:Y:S02]  /*03f0*/  VIADD R2, R11, 0x18 ;  /* 0x000000180b027836 */ /* 0x000fe40000000000 */
[----:B------:R-:W-:Y:S01]  /*0400*/  @!P1 FMUL R9, R9, 16777216 ;  /* 0x4b80000009099820 */ /* 0x000fe20000400000 */
[----:B------:R-:W-:Y:S01]  /*0410*/  @!P1 FMUL R35, R35, 16777216 ;  /* 0x4b80000023239820 */ /* 0x000fe20000400000 */
[C---:B------:R-:W-:Y:S01]  /*0420*/  FSETP.GEU.AND P1, PT, |R33|.reuse, 1.175494350822287508e-38, PT ;  /* 0x008000002100780b */ /* 0x040fe20003f2e200 */
[----:B------:R-:W-:Y:S01]  /*0430*/  @P2 FMUL R33, R33, 0.25 ;  /* 0x3e80000021212820 */ /* 0x000fe20000400000 */
[----:B------:R-:W-:Y:S01]  /*0440*/  @P2 FMUL R34, R34, 0.25 ;  /* 0x3e80000022222820 */ /* 0x000fe20000400000 */
[----:B------:R-:W-:Y:S01]  /*0450*/  ISETP.LT.AND P2, PT, R5, 0x19, !P0 ;  /* 0x000000190500780c */ /* 0x000fe20004741270 */
[----:B------:R-:W-:-:S03]  /*0460*/  IMAD.WIDE R42, R2, 0x4, R36 ;  /* 0x00000004022a7825 */ /* 0x000fc600078e0224 */
[----:B------:R-:W-:Y:S02]  /*0470*/  P2R R6, PR, RZ, 0x4 ;  /* 0x00000004ff067803 */ /* 0x000fe40000000000 */
[----:B------:R-:W-:Y:S01]  /*0480*/  ISETP.LT.AND P2, PT, R7, 0x19, !P0 ;  /* 0x000000190700780c */ /* 0x000fe20004741270 */
[----:B------:R-:W2:Y:S03]  /*0490*/  @P6 LDG.E.EL.64 R20, desc[UR6][R42.64] ;  /* 0x000000062a146981 */ /* 0x000ea6000c2e1b00 */
[----:B------:R-:W-:Y:S01]  /*04a0*/  @!P1 FMUL R33, R33, 16777216 ;  /* 0x4b80000021219820 */ /* 0x000fe20000400000 */
[----:B------:R-:W-:Y:S01]  /*04b0*/  @!P1 FMUL R34, R34, 16777216 ;  /* 0x4b80000022229820 */ /* 0x000fe20000400000 */
[----:B------:R-:W-:Y:S01]  /*04c0*/  ISETP.LT.AND P1, PT, R5, 0x19, !P0 ;  /* 0x000000190500780c */ /* 0x000fe20004721270 */
[C---:B------:R-:W-:Y:S01]  /*04d0*/  VIADD R5, R11.reuse, 0x60 ;  /* 0x000000600b057836 */ /* 0x040fe20000000000 */
[----:B------:R-:W-:Y:S01]  /*04e0*/  ISETP.NE.AND P4, PT, R6, RZ, PT ;  /* 0x000000ff0600720c */ /* 0x000fe20003f85270 */
[----:B------:R-:W-:-:S02]  /*04f0*/  VIADD R6, R11, 0x78 ;  /* 0x000000780b067836 */ /* 0x000fc40000000000 */
[----:B------:R-:W-:-:S04]  /*0500*/  IMAD.WIDE R14, R5, 0x4, R36 ;  /* 0x00000004050e7825 */ /* 0x000fc800078e0224 */
[----:B------:R-:W-:Y:S01]  /*0510*/  VIADD R7, R11, 0x90 ;  /* 0x000000900b077836 */ /* 0x000fe20000000000 */
[----:B------:R-:W5:Y:S04]  /*0520*/  @P3 LDG.E.EL.64 R26, desc[UR6][R14.64] ;  /* 0x000000060e1a3981 */ /* 0x000f68000c2e1b00 */
[----:B------:R1:W5:Y:S01]  /*0530*/  @P1 LDG.E.EL.64 R22, desc[UR6][R12.64] ;  /* 0x000000060c161981 */ /* 0x000362000c2e1b00 */
[----:B------:R-:W-:Y:S02]  /*0540*/  ISETP.LT.AND P1, PT, R8, 0x19, !P0 ;  /* 0x000000190800780c */ /* 0x000fe40004721270 */
[----:B------:R-:W-:Y:S01]  /*0550*/  ISETP.LT.AND P0, PT, R29, RZ, !P0 ;  /* 0x000000ff1d00720c */ /* 0x000fe20004701270 */
[----:B01----:R-:W-:Y:S01]  /*0560*/  IMAD.WIDE R12, R6, 0x4, R36 ;  /* 0x00000004060c7825 */ /* 0x003fe200078e0224 */
[----:B------:R-:W-:-:S04]  /*0570*/  CS2R R14, SRZ ;  /* 0x00000000000e7805 */ /* 0x000fc8000001ff00 */
[----:B------:R0:W5:Y:S01]  /*0580*/  @P2 LDG.E.EL.64 R24, desc[UR6][R12.64] ;  /* 0x000000060c182981 */ /* 0x000162000c2e1b00 */
[----:B------:R-:W-:Y:S02]  /*0590*/  VIADD R8, R11, 0xa8 ;  /* 0x000000a80b087836 */ /* 0x000fe40000000000 */
[----:B0-----:R-:W-:-:S05]  /*05a0*/  IMAD.WIDE R12, R7, 0x4, R36 ;  /* 0x00000004070c7825 */ /* 0x001fca00078e0224 */
[----:B------:R0:W5:Y:S01]  /*05b0*/  @P1 LDG.E.EL.64 R14, desc[UR6][R12.64] ;  /* 0x000000060c0e1981 */ /* 0x000162000c2e1b00 */
[----:B------:R-:W-:Y:S01]  /*05c0*/  IMAD.WIDE R36, R8, 0x4, R36 ;  /* 0x0000000408247825 */ /* 0x000fe200078e0224 */
[----:B0-----:R-:W-:-:S06]  /*05d0*/  CS2R R12, SRZ ;  /* 0x00000000000c7805 */ /* 0x001fcc000001ff00 */
[----:B------:R0:W5:Y:S01]  /*05e0*/  @P0 LDG.E.EL.64 R12, desc[UR6][R36.64] ;  /* 0x00000006240c0981 */ /* 0x000162000c2e1b00 */
[----:B------:R-:W-:Y:S01]  /*05f0*/  MUFU.RCP R33, R33 ;  /* 0x0000002100217308 */ /* 0x000fe20000001000 */
[----:B------:R-:W-:-:S07]  /*0600*/  IMAD.SHL.U32 R38, R0, 0x40, RZ ;  /* 0x0000004000267824 */ /* 0x000fce00078e00ff */
[----:B0-----:R0:W1:Y:S01]  /*0610*/  MUFU.RCP R36, R9 ;  /* 0x0000000900247308 */ /* 0x0010620000001000 */
[----:B------:R-:W-:Y:S01]  /*0620*/  UPRMT UR4, UR5, 0x654, UR4 ;  /* 0x0000065405047896 */ /* 0x000fe20008000004 */
[----:B0-----:R-:W-:-:S04]  /*0630*/  LOP3.LUT R9, R38, 0xfc0, RZ, 0xc0, !PT ;  /* 0x00000fc026097812 */ /* 0x001fc800078ec0ff */
[C---:B------:R-:W-:Y:S02]  /*0640*/  LOP3.LUT R37, R9.reuse, 0x20, RZ, 0xfc, !PT ;  /* 0x0000002009257812 */ /* 0x040fe400078efcff */
[C---:B------:R-:W-:Y:S01]  /*0650*/  LOP3.LUT R10, R9.reuse, R10, RZ, 0xfc, !PT ;  /* 0x0000000a090a7212 */ /* 0x040fe200078efcff */
[----:B-1----:R-:W-:Y:S01]  /*0660*/  FMUL R35, R36, R35 ;  /* 0x0000002324237220 */ /* 0x002fe20000400000 */
[----:B------:R-:W-:Y:S01]  /*0670*/  LEA.HI R9, R9, UR4, RZ, 0x1d ;  /* 0x0000000409097c11 */ /* 0x000fe2000f8fe8ff */
[----:B------:R-:W-:Y:S01]  /*0680*/  FMUL R34, R33, R34 ;  /* 0x0000002221227220 */ /* 0x000fe20000400000 */
[----:B------:R-:W-:-:S03]  /*0690*/  LEA.HI R37, R37, UR4, RZ, 0x1d ;  /* 0x0000000425257c11 */ /* 0x000fc6000f8fe8ff */
[C---:B------:R-:W-:Y:S02]  /*06a0*/  IMAD R9, R10.reuse, 0x4, R9 ;  /* 0x000000040a097824 */ /* 0x040fe400078e0209 */
[----:B------:R-:W-:Y:S02]  /*06b0*/  IMAD R10, R10, 0x4, R37 ;  /* 0x000000040a0a7824 */ /* 0x000fe400078e0225 */
[C---:B----4-:R-:W-:Y:S01]  /*06c0*/  FMUL R18, R35.reuse, R18 ;  /* 0x0000001223127220 */ /* 0x050fe20000400000 */
[C---:B------:R-:W-:Y:S01]  /*06d0*/  FMUL R19, R34.reuse, R19 ;  /* 0x0000001322137220 */ /* 0x040fe20000400000 */
[----:B---3--:R-:W-:Y:S01]  /*06e0*/  FMUL R16, R35, R16 ;  /* 0x0000001023107220 */ /* 0x008fe20000400000 */
[----:B------:R-:W-:Y:S01]  /*06f0*/  FMUL R17, R34, R17 ;  /* 0x0000001122117220 */ /* 0x000fe20000400000 */
[----:B------:R-:W-:-:S04]  /*0700*/  SHF.R.U32.HI R33, RZ, 0x3, R0 ;  /* 0x00000003ff217819 */ /* 0x000fc80000011600 */
[----:B------:R-:W-:Y:S02]  /*0710*/  LOP3.LUT R33, R33, 0x1c, RZ, 0xc0, !PT ;  /* 0x0000001c21217812 */ /* 0x000fe400078ec0ff */
[----:B------:R-:W-:-:S03]  /*0720*/  LOP3.LUT R36, R0, 0xff, RZ, 0xc0, !PT ;  /* 0x000000ff00247812 */ /* 0x000fc600078ec0ff */
[----:B------:R-:W-:-:S04]  /*0730*/  VIADD R33, R33, UR4 ;  /* 0x0000000421217c36 */ /* 0x000fc80008000000 */
[----:B------:R-:W-:Y:S01]  /*0740*/  IMAD R33, R36, 0x4, R33 ;  /* 0x0000000424217824 */ /* 0x000fe200078e0221 */
[----:B------:R-:W-:Y:S02]  /*0750*/  SHF.R.U32.HI R39, RZ, 0x5, R0 ;  /* 0x00000005ff277819 */ /* 0x000fe40000011600 */
[----:B------:R-:W-:Y:S02]  /*0760*/  LOP3.LUT R37, R29, 0x1f, R0, 0xf8, !PT ;  /* 0x0000001f1d257812 */ /* 0x000fe400078ef800 */
[----:B------:R-:W-:Y:S02]  /*0770*/  SGXT.U32 R39, R39, 0x3 ;  /* 0x000000032727781a */ /* 0x000fe40000000000 */
[----:B------:R-:W-:Y:S02]  /*0780*/  ISETP.GE.AND P5, PT, R37, 0x19, PT ;  /* 0x000000192500780c */ /* 0x000fe40003fa6270 */
[----:B------:R-:W-:-:S04]  /*0790*/  LOP3.LUT R0, R28, R39, RZ, 0xfc, !PT ;  /* 0x000000271c007212 */ /* 0x000fc800078efcff */
[C---:B------:R-:W-:Y:S01]  /*07a0*/  ISETP.LT.AND P6, PT, R0.reuse, 0x60, !P5 ;  /* 0x000000600000780c */ /* 0x040fe20006fc1270 */
[----:B------:R-:W-:-:S04]  /*07b0*/  IMAD R29, R0, 0x19, R37 ;  /* 0x00000019001d7824 */ /* 0x000fc800078e0225 */
[----:B------:R-:W-:Y:S02]  /*07c0*/  VIADD R41, R29, 0xc8 ;  /* 0x000000c81d297836 */ /* 0x000fe40000000000 */
[C---:B--2---:R-:W-:Y:S01]  /*07d0*/  FMUL R20, R35.reuse, R20 ;  /* 0x0000001423147220 */ /* 0x044fe20000400000 */
[C---:B------:R-:W-:Y:S01]  /*07e0*/  FMUL R21, R34.reuse, R21 ;  /* 0x0000001522157220 */ /* 0x040fe20000400000 */
[C---:B-----5:R-:W-:Y:S01]  /*07f0*/  FMUL R22, R35.reuse, R22 ;  /* 0x0000001623167220 */ /* 0x060fe20000400000 */
[----:B------:R-:W-:Y:S01]  /*0800*/  FMUL R23, R34, R23 ;  /* 0x0000001722177220 */ /* 0x000fe20000400000 */
[----:B------:R-:W-:-:S03]  /*0810*/  FMUL R26, R35, R26 ;  /* 0x0000001a231a7220 */ /* 0x000fc60000400000 */
[----:B------:R-:W-:Y:S01]  /*0820*/  STS [R9], R22 ;  /* 0x0000001609007388 */ /* 0x000fe20000000800 */
[----:B------:R-:W-:-:S03]  /*0830*/  FMUL R27, R34, R27 ;  /* 0x0000001b221b7220 */ /* 0x000fc60000400000 */
[----:B------:R-:W-:Y:S04]  /*0840*/  STS [R10+0x80], R23 ;  /* 0x000080170a007388 */ /* 0x000fe80000000800 */
[----:B------:R-:W-:Y:S01]  /*0850*/  STS [R9+0x10], R20 ;  /* 0x0000101409007388 */ /* 0x000fe20000000800 */
[----:B------:R-:W-:-:S03]  /*0860*/  FMUL R24, R35, R24 ;  /* 0x0000001823187220 */ /* 0x000fc60000400000 */
[----:B------:R-:W-:Y:S01]  /*0870*/  STS [R10+0x90], R21 ;  /* 0x000090150a007388 */ /* 0x000fe20000000800 */
[----:B------:R-:W-:-:S03]  /*0880*/  FMUL R25, R34, R25 ;  /* 0x0000001922197220 */ /* 0x000fc60000400000 */
[----:B------:R-:W-:Y:S04]  /*0890*/  STS [R9+0x20], R18 ;  /* 0x0000201209007388 */ /* 0x000fe80000000800 */
[----:B------:R-:W-:Y:S04]  /*08a0*/  STS [R10+0xa0], R19 ;  /* 0x0000a0130a007388 */ /* 0x000fe80000000800 */
[----:B------:R-:W-:Y:S01]  /*08b0*/  STS [R9+0x30], R16 ;  /* 0x0000301009007388 */ /* 0x000fe20000000800 */
[----:B------:R-:W-:Y:S01]  /*08c0*/  FMUL R14, R35, R14 ;  /* 0x0000000e230e7220 */ /* 0x000fe20000400000 */
[----:B------:R-:W-:-:S02]  /*08d0*/  FMUL R15, R34, R15 ;  /* 0x0000000f220f7220 */ /* 0x000fc40000400000 */
[----:B------:R-:W-:Y:S04]  /*08e0*/  STS [R10+0xb0], R17 ;  /* 0x0000b0110a007388 */ /* 0x000fe80000000800 */
[----:B------:R-:W-:Y:S04]  /*08f0*/  STS [R9+0x40], R26 ;  /* 0x0000401a09007388 */ /* 0x000fe80000000800 */
[----:B------:R-:W-:Y:S04]  /*0900*/  STS [R10+0xc0], R27 ;  /* 0x0000c01b0a007388 */ /* 0x000fe80000000800 */
[----:B------:R-:W-:Y:S01]  /*0910*/  STS [R9+0x50], R24 ;  /* 0x0000501809007388 */ /* 0x000fe20000000800 */
[----:B------:R-:W-:Y:S01]  /*0920*/  FMUL R12, R35, R12 ;  /* 0x0000000c230c7220 */ /* 0x000fe20000400000 */
[----:B------:R-:W-:-:S02]  /*0930*/  FMUL R13, R34, R13 ;  /* 0x0000000d220d7220 */ /* 0x000fc40000400000 */
[----:B------:R-:W-:Y:S01]  /*0940*/  STS [R10+0xd0], R25 ;  /* 0x0000d0190a007388 */ /* 0x000fe20000000800 */
[----:B------:R-:W0:Y:S03]  /*0950*/  LDC.64 R34, c[0x0][0x228] ;  /* 0x00008a00ff227b82 */ /* 0x000e260000000a00 */
[----:B------:R-:W-:Y:S04]  /*0960*/  STS [R9+0x60], R14 ;  /* 0x0000600e09007388 */ /* 0x000fe80000000800 */
[----:B------:R-:W-:Y:S04]  /*0970*/  STS [R10+0xe0], R15 ;  /* 0x0000e00f0a007388 */ /* 0x000fe80000000800 */
[----:B------:R1:W-:Y:S04]  /*0980*/  STS [R9+0x70], R12 ;  /* 0x0000700c09007388 */ /* 0x0003e80000000800 */
[----:B------:R2:W-:Y:S01]  /*0990*/  STS [R10+0xf0], R13 ;  /* 0x0000f00d0a007388 */ /* 0x0005e20000000800 */
[----:B------:R-:W-:Y:S01]  /*09a0*/  BAR.SYNC.DEFER_BLOCKING 0x0 ;  /* 0x0000000000007b1d */ /* 0x000fe20000010000 */
[----:B-1----:R-:W-:-:S04]  /*09b0*/  LOP3.LUT R9, R36, 0x100, RZ, 0xfc, !PT ;  /* 0x0000010024097812 */ /* 0x002fc800078efcff */
[----:B------:R-:W-:-:S04]  /*09c0*/  SHF.R.U32.HI R9, RZ, 0x3, R9 ;  /* 0x00000003ff097819 */ /* 0x000fc80000011609 */
[----:B------:R-:W-:Y:S01]  /*09d0*/  LOP3.LUT R9, R9, 0x3c, RZ, 0xc0, !PT ;  /* 0x0000003c09097812 */ /* 0x000fe200078ec0ff */
[----:B------:R-:W1:Y:S04]  /*09e0*/  LDS R33, [R33] ;  /* 0x0000000021217984 */ /* 0x000e680000000800 */
[----:B------:R-:W-:-:S04]  /*09f0*/  VIADD R9, R9, UR4 ;  /* 0x0000000409097c36 */ /* 0x000fc80008000000 */
[----:B------:R-:W-:-:S06]  /*0a00*/  IMAD R9, R36, 0x4, R9 ;  /* 0x0000000424097824 */ /* 0x000fcc00078e0209 */
[----:B------:R-:W3:Y:S01]  /*0a10*/  LDS R9, [R9+0x400] ;  /* 0x0004000009097984 */ /* 0x000ee20000000800 */
[----:B0-----:R-:W-:Y:S01]  /*0a20*/  IMAD.WIDE R38, R29, 0x4, R34 ;  /* 0x000000041d267825 */ /* 0x001fe200078e0222 */
[----:B--2---:R-:W-:-:S03]  /*0a30*/  LOP3.LUT R10, R0, 0x8, RZ, 0xfc, !PT ;  /* 0x00000008000a7812 */ /* 0x004fc600078efcff */
[----:B------:R-:W-:Y:S01]  /*0a40*/  IMAD.WIDE R40, R41, 0x4, R34 ;  /* 0x0000000429287825 */ /* 0x000fe200078e0222 */
[----:B-1----:R0:W-:Y:S01]  /*0a50*/  @P6 STG.E desc[UR6][R38.64], R33 ;  /* 0x0000002126006986 */ /* 0x0021e2000c101906 */
[----:B------:R-:W-:Y:S02]  /*0a60*/  ISETP.LT.AND P6, PT, R10, 0x60, !P5 ;  /* 0x000000600a00780c */ /* 0x000fe40006fc1270 */
[----:B------:R-:W-:-:S04]  /*0a70*/  LOP3.LUT R10, R36, 0x200, RZ, 0xfc, !PT ;  /* 0x00000200240a7812 */ /* 0x000fc800078efcff */
[----:B------:R-:W-:-:S04]  /*0a80*/  SHF.R.U32.HI R10, RZ, 0x3, R10 ;  /* 0x00000003ff0a7819 */ /* 0x000fc8000001160a */
[----:B------:R-:W-:-:S04]  /*0a90*/  LOP3.LUT R10, R10, 0x5c, RZ, 0xc0, !PT ;  /* 0x0000005c0a0a7812 */ /* 0x000fc800078ec0ff */
[----:B0-----:R-:W-:Y:S01]  /*0aa0*/  IADD3 R33, R10, UR4, RZ ;  /* 0x000000040a217c10 */ /* 0x001fe2000fffe0ff */
[----:B---3--:R0:W-:Y:S04]  /*0ab0*/  @P6 STG.E desc[UR6][R40.64], R9 ;  /* 0x0000000928006986 */ /* 0x0081e8000c101906 */
[----:B------:R-:W-:-:S06]  /*0ac0*/  IMAD R33, R36, 0x4, R33 ;  /* 0x0000000424217824 */ /* 0x000fcc00078e0221 */
[----:B------:R-:W1:Y:S01]  /*0ad0*/  LDS R33, [R33+0x800] ;  /* 0x0008000021217984 */ /* 0x000e620000000800 */
[----:B0-----:R-:W-:-:S04]  /*0ae0*/  LOP3.LUT R9, R36, 0x300, RZ, 0xfc, !PT ;  /* 0x0000030024097812 */ /* 0x001fc800078efcff */
[----:B------:R-:W-:-:S04]  /*0af0*/  SHF.R.U32.HI R9, RZ, 0x3, R9 ;  /* 0x00000003ff097819 */ /* 0x000fc80000011609 */
[----:B------:R-:W-:-:S05]  /*0b00*/  LOP3.LUT R9, R9, 0x7c, RZ, 0xc0, !PT ;  /* 0x0000007c09097812 */ /* 0x000fca00078ec0ff */
[----:B------:R-:W-:-:S04]  /*0b10*/  VIADD R9, R9, UR4 ;  /* 0x0000000409097c36 */ /* 0x000fc80008000000 */
[----:B------:R-:W-:Y:S01]  /*0b20*/  IMAD R9, R36, 0x4, R9 ;  /* 0x0000000424097824 */ /* 0x000fe200078e0209 */
[----:B------:R-:W-:-:S05]  /*0b30*/  LOP3.LUT R10, R0, 0x10, RZ, 0xfc, !PT ;  /* 0x00000010000a7812 */ /* 0x000fca00078efcff */
[----:B------:R-:W0:Y:S01]  /*0b40*/  LDS R9, [R9+0xc00] ;  /* 0x000c000009097984 */ /* 0x000e220000000800 */
[----:B------:R-:W-:Y:S01]  /*0b50*/  ISETP.LT.AND P6, PT, R10, 0x60, !P5 ;  /* 0x000000600a00780c */ /* 0x000fe20006fc1270 */
[----:B------:R-:W-:Y:S01]  /*0b60*/  VIADD R39, R29, 0x190 ;  /* 0x000001901d277836 */ /* 0x000fe20000000000 */
[----:B------:R-:W-:-:S03]  /*0b70*/  LOP3.LUT R10, R0, 0x18, RZ, 0xfc, !PT ;  /* 0x00000018000a7812 */ /* 0x000fc600078efcff */
[----:B------:R-:W-:-:S08]  /*0b80*/  IMAD.WIDE R38, R39, 0x4, R34 ;  /* 0x0000000427267825 */ /* 0x000fd000078e0222 */
[----:B-1----:R1:W-:Y:S01]  /*0b90*/  @P6 STG.E desc[UR6][R38.64], R33 ;  /* 0x0000002126006986 */ /* 0x0023e2000c101906 */
[----:B------:R-:W-:Y:S02]  /*0ba0*/  ISETP.LT.AND P6, PT, R10, 0x60, !P5 ;  /* 0x000000600a00780c */ /* 0x000fe40006fc1270 */
[----:B------:R-:W-:-:S04]  /*0bb0*/  LOP3.LUT R10, R36, 0x400, RZ, 0xfc, !PT ;  /* 0x00000400240a7812 */ /* 0x000fc800078efcff */
[----:B------:R-:W-:Y:S01]  /*0bc0*/  SHF.R.U32.HI R10, RZ, 0x3, R10 ;  /* 0x00000003ff0a7819 */ /* 0x000fe2000001160a */
[----:B------:R-:W-:-:S03]  /*0bd0*/  VIADD R41, R29, 0x258 ;  /* 0x000002581d297836 */ /* 0x000fc60000000000 */
[----:B------:R-:W-:Y:S01]  /*0be0*/  LOP3.LUT R10, R10, 0x9c, RZ, 0xc0, !PT ;  /* 0x0000009c0a0a7812 */ /* 0x000fe200078ec0ff */
[----:B------:R-:W-:-:S04]  /*0bf0*/  IMAD.WIDE R40, R41, 0x4, R34 ;  /* 0x0000000429287825 */ /* 0x000fc800078e0222 */
[----:B-1----:R-:W-:-:S04]  /*0c00*/  VIADD R33, R10, UR4 ;  /* 0x000000040a217c36 */ /* 0x002fc80008000000 */
[C---:B------:R-:W-:Y:S01]  /*0c10*/  IMAD R33, R36.reuse, 0x4, R33 ;  /* 0x0000000424217824 */ /* 0x040fe200078e0221 */
[----:B0-----:R0:W-:Y:S05]  /*0c20*/  @P6 STG.E desc[UR6][R40.64], R9 ;  /* 0x0000000928006986 */ /* 0x0011ea000c101906 */
        /* <DEDUP_REMOVED lines=25> */
[----:B------:R-:W-:-:S04]  /*0dc0*/  LOP3.LUT R9, R9, 0xfc, RZ, 0xc0, !PT ;  /* 0x000000fc09097812 */ /* 0x000fc800078ec0ff */
[----:B------:R-:W-:-:S05]  /*0dd0*/  IADD3 R9, R9, UR4, RZ ;  /* 0x0000000409097c10 */ /* 0x000fca000fffe0ff */
        /* <DEDUP_REMOVED lines=9> */
[----:B------:R-:W-:Y:S01]  /*0e70*/  LOP3.LUT R10, R36, 0x800, RZ, 0xfc, !PT ;  /* 0x00000800240a7812 */ /* 0x000fe200078efcff */
[----:B------:R-:W-:-:S03]  /*0e80*/  VIADD R41, R29, 0x578 ;  /* 0x000005781d297836 */ /* 0x000fc60000000000 */
[----:B------:R-:W-:Y:S01]  /*0e90*/  SHF.R.U32.HI R10, RZ, 0x3, R10 ;  /* 0x00000003ff0a7819 */ /* 0x000fe2000001160a */
[----:B------:R-:W-:-:S03]  /*0ea0*/  IMAD.WIDE R40, R41, 0x4, R34 ;  /* 0x0000000429287825 */ /* 0x000fc600078e0222 */
[----:B------:R-:W-:-:S05]  /*0eb0*/  LOP3.LUT R10, R10, 0x11c, RZ, 0xc0, !PT ;  /* 0x0000011c0a0a7812 */ /* 0x000fca00078ec0ff */
        /* <DEDUP_REMOVED lines=8> */
[----:B------:R-:W-:-:S06]  /*0f40*/  IMAD R9, R36, 0x4, R9 ;  /* 0x0000000424097824 */ /* 0x000fcc00078e0209 */
[----:B------:R-:W0:Y:S01]  /*0f50*/  LDS R9, [R9+0x2400] ;  /* 0x0024000009097984 */ /* 0x000e220000000800 */
[----:B------:R-:W-:-:S04]  /*0f60*/  LOP3.LUT R10, R0, 0x40, RZ, 0xfc, !PT ;  /* 0x00000040000a7812 */ /* 0x000fc800078efcff */
        /* <DEDUP_REMOVED lines=25> */
[----:B------:R-:W-:Y:S01]  /*1100*/  IMAD.WIDE R38, R39, 0x4, R34 ;  /* 0x0000000427267825 */ /* 0x000fe200078e0222 */
[----:B------:R-:W-:-:S07]  /*1110*/  IADD3 R41, R29, 0x898, RZ ;  /* 0x000008981d297810 */ /* 0x000fce0007ffe0ff */
[----:B-1----:R1:W-:Y:S01]  /*1120*/  @P6 STG.E desc[UR6][R38.64], R33 ;  /* 0x0000002126006986 */ /* 0x0023e2000c101906 */
[----:B------:R-:W-:Y:S02]  /*1130*/  ISETP.LT.AND P6, PT, R0, 0x60, !P5 ;  /* 0x000000600000780c */ /* 0x000fe40006fc1270 */
[C---:B------:R-:W-:Y:S02]  /*1140*/  LOP3.LUT R0, R36.reuse, 0xc00, RZ, 0xfc, !PT ;  /* 0x00000c0024007812 */ /* 0x040fe400078efcff */
[----:B------:R-:W-:Y:S02]  /*1150*/  LOP3.LUT R10, R36, 0xd00, RZ, 0xfc, !PT ;  /* 0x00000d00240a7812 */ /* 0x000fe400078efcff */
[----:B------:R-:W-:Y:S01]  /*1160*/  SHF.R.U32.HI R0, RZ, 0x3, R0 ;  /* 0x00000003ff007819 */ /* 0x000fe20000011600 */
[----:B------:R-:W-:Y:S01]  /*1170*/  IMAD.WIDE R40, R41, 0x4, R34 ;  /* 0x0000000429287825 */ /* 0x000fe200078e0222 */
[----:B------:R-:W-:Y:S02]  /*1180*/  SHF.R.U32.HI R10, RZ, 0x3, R10 ;  /* 0x00000003ff0a7819 */ /* 0x000fe4000001160a */
[----:B------:R-:W-:-:S02]  /*1190*/  LOP3.LUT R0, R0, 0x19c, RZ, 0xc0, !PT ;  /* 0x0000019c00007812 */ /* 0x000fc400078ec0ff */
[----:B------:R-:W-:-:S03]  /*11a0*/  LOP3.LUT R10, R10, 0x1bc, RZ, 0xc0, !PT ;  /* 0x000001bc0a0a7812 */ /* 0x000fc600078ec0ff */
[----:B-1----:R-:W-:Y:S01]  /*11b0*/  VIADD R33, R0, UR4 ;  /* 0x0000000400217c36 */ /* 0x002fe20008000000 */
[----:B------:R-:W-:Y:S01]  /*11c0*/  LOP3.LUT R0, R36, 0xe00, RZ, 0xfc, !PT ;  /* 0x00000e0024007812 */ /* 0x000fe200078efcff */
[----:B------:R-:W-:Y:S01]  /*11d0*/  VIADD R37, R10, UR4 ;  /* 0x000000040a257c36 */ /* 0x000fe20008000000 */
[----:B0-----:R0:W-:Y:S02]  /*11e0*/  @P6 STG.E desc[UR6][R40.64], R9 ;  /* 0x0000000928006986 */ /* 0x0011e4000c101906 */
[----:B------:R-:W-:-:S04]  /*11f0*/  SHF.R.U32.HI R0, RZ, 0x3, R0 ;  /* 0x00000003ff007819 */ /* 0x000fc80000011600 */
[----:B------:R-:W-:Y:S02]  /*1200*/  LOP3.LUT R0, R0, 0x1dc, RZ, 0xc0, !PT ;  /* 0x000001dc00007812 */ /* 0x000fe400078ec0ff */
[----:B0-----:R-:W-:-:S04]  /*1210*/  LOP3.LUT R9, R36, 0xf00, RZ, 0xfc, !PT ;  /* 0x00000f0024097812 */ /* 0x001fc800078efcff */
[----:B------:R-:W-:Y:S01]  /*1220*/  SHF.R.U32.HI R10, RZ, 0x3, R9 ;  /* 0x00000003ff0a7819 */ /* 0x000fe20000011609 */
[----:B------:R-:W-:-:S03]  /*1230*/  IMAD R9, R36, 0x4, R37 ;  /* 0x0000000424097824 */ /* 0x000fc600078e0225 */
[----:B------:R-:W-:Y:S01]  /*1240*/  LOP3.LUT R10, R10, 0x1fc, RZ, 0xc0, !PT ;  /* 0x000001fc0a0a7812 */ /* 0x000fe200078ec0ff */
[----:B------:R-:W-:Y:S02]  /*1250*/  VIADD R37, R0, UR4 ;  /* 0x0000000400257c36 */ /* 0x000fe40008000000 */
[----:B------:R-:W-:Y:S01]  /*1260*/  IMAD R33, R36, 0x4, R33 ;  /* 0x0000000424217824 */ /* 0x000fe200078e0221 */
[----:B------:R-:W-:Y:S01]  /*1270*/  LDS R9, [R9+0x3400] ;  /* 0x0034000009097984 */ /* 0x000fe20000000800 */
[----:B------:R-:W-:Y:S02]  /*1280*/  VIADD R39, R10, UR4 ;  /* 0x000000040a277c36 */ /* 0x000fe40008000000 */
[C---:B------:R-:W-:Y:S02]  /*1290*/  IMAD R10, R36.reuse, 0x4, R37 ;  /* 0x00000004240a7824 */ /* 0x040fe400078e0225 */
[----:B------:R-:W-:Y:S01]  /*12a0*/  IMAD R0, R36, 0x4, R39 ;  /* 0x0000000424007824 */ /* 0x000fe200078e0227 */
[----:B------:R-:W0:Y:S04]  /*12b0*/  LDS R33, [R33+0x3000] ;  /* 0x0030000021217984 */ /* 0x000e280000000800 */
[----:B------:R-:W1:Y:S04]  /*12c0*/  LDS R10, [R10+0x3800] ;  /* 0x003800000a0a7984 */ /* 0x000e680000000800 */
[----:B------:R-:W2:Y:S01]  /*12d0*/  LDS R0, [R0+0x3c00] ;  /* 0x003c000000007984 */ /* 0x000ea20000000800 */
[----:B------:R-:W-:Y:S01]  /*12e0*/  ISETP.LT.AND P5, PT, R28, RZ, !P5 ;  /* 0x000000ff1c00720c */ /* 0x000fe20006fa1270 */
[----:B------:R-:W-:-:S02]  /*12f0*/  VIADD R39, R29, 0x960 ;  /* 0x000009601d277836 */ /* 0x000fc40000000000 */
[C---:B------:R-:W-:Y:S02]  /*1300*/  VIADD R37, R29.reuse, 0xa28 ;  /* 0x00000a281d257836 */ /* 0x040fe40000000000 */
[C---:B------:R-:W-:Y:S02]  /*1310*/  VIADD R41, R29.reuse, 0xaf0 ;  /* 0x00000af01d297836 */ /* 0x040fe40000000000 */
[----:B------:R-:W-:Y:S02]  /*1320*/  VIADD R43, R29, 0xbb8 ;  /* 0x00000bb81d2b7836 */ /* 0x000fe40000000000 */
[----:B------:R-:W-:-:S04]  /*1330*/  IMAD.WIDE R38, R39, 0x4, R34 ;  /* 0x0000000427267825 */ /* 0x000fc800078e0222 */
[----:B------:R-:W-:-:S04]  /*1340*/  IMAD.WIDE R36, R37, 0x4, R34 ;  /* 0x0000000425247825 */ /* 0x000fc800078e0222 */
[----:B------:R-:W-:-:S04]  /*1350*/  IMAD.WIDE R28, R41, 0x4, R34 ;  /* 0x00000004291c7825 */ /* 0x000fc800078e0222 */
[----:B------:R-:W-:Y:S01]  /*1360*/  IMAD.WIDE R34, R43, 0x4, R34 ;  /* 0x000000042b227825 */ /* 0x000fe200078e0222 */
[----:B------:R-:W-:Y:S01]  /*1370*/  ISETP.NE.AND P6, PT, R30, RZ, PT ;  /* 0x000000ff1e00720c */ /* 0x000fe20003fc5270 */
[----:B0-----:R0:W-:Y:S04]  /*1380*/  @P5 STG.E desc[UR6][R38.64], R33 ;  /* 0x0000002126005986 */ /* 0x0011e8000c101906 */
[----:B------:R3:W-:Y:S04]  /*1390*/  @P5 STG.E desc[UR6][R36.64], R9 ;  /* 0x0000000924005986 */ /* 0x0007e8000c101906 */
[----:B-1----:R1:W-:Y:S04]  /*13a0*/  @P5 STG.E desc[UR6][R28.64], R10 ;  /* 0x0000000a1c005986 */ /* 0x0023e8000c101906 */
[----:B--2---:R1:W-:Y:S01]  /*13b0*/  @P5 STG.E desc[UR6][R34.64], R0 ;  /* 0x0000000022005986 */ /* 0x0043e2000c101906 */
[----:B------:R-:W-:-:S02]  /*13c0*/  ISETP.NE.AND P5, PT, R31, RZ, PT ;  /* 0x000000ff1f00720c */ /* 0x000fc40003fa5270 */
[----:B------:R-:W0:Y:S02]  /*13d0*/  LDC.64 R30, c[0x0][0x230] ;  /* 0x00008c00ff1e7b82 */ /* 0x000e240000000a00 */
[----:B0-----:R-:W-:-:S05]  /*13e0*/  IMAD.WIDE R38, R11, 0x4, R30 ;  /* 0x000000040b267825 */ /* 0x001fca00078e021e */
[----:B------:R1:W-:Y:S01]  /*13f0*/  @P4 STG.E.64 desc[UR6][R38.64], R22 ;  /* 0x0000001626004986 */ /* 0x0003e2000c101b06 */
[----:B------:R-:W-:Y:S01]  /*1400*/  ISETP.NE.AND P4, PT, R32, RZ, PT ;  /* 0x000000ff2000720c */ /* 0x000fe20003f85270 */
[----:B------:R-:W-:-:S04]  /*1410*/  IMAD.WIDE R32, R2, 0x4, R30 ;  /* 0x0000000402207825 */ /* 0x000fc800078e021e */
[--C-:B------:R-:W-:Y:S01]  /*1420*/  IMAD.WIDE R2, R3, 0x4, R30.reuse ;  /* 0x0000000403027825 */ /* 0x100fe200078e021e */
[----:B------:R1:W-:Y:S03]  /*1430*/  @P5 STG.E.64 desc[UR6][R32.64], R20 ;  /* 0x0000001420005986 */ /* 0x0003e6000c101b06 */
[--C-:B---3--:R-:W-:Y:S01]  /*1440*/  IMAD.WIDE R36, R4, 0x4, R30.reuse ;  /* 0x0000000404247825 */ /* 0x108fe200078e021e */
[----:B------:R1:W-:Y:S03]  /*1450*/  @P6 STG.E.64 desc[UR6][R2.64], R18 ;  /* 0x0000001202006986 */ /* 0x0003e6000c101b06 */
[--C-:B------:R-:W-:Y:S01]  /*1460*/  IMAD.WIDE R4, R5, 0x4, R30.reuse ;  /* 0x0000000405047825 */ /* 0x100fe200078e021e */
[----:B------:R1:W-:Y:S03]  /*1470*/  @P4 STG.E.64 desc[UR6][R36.64], R16 ;  /* 0x0000001024004986 */ /* 0x0003e6000c101b06 */
[--C-:B------:R-:W-:Y:S01]  /*1480*/  IMAD.WIDE R40, R6, 0x4, R30.reuse ;  /* 0x0000000406287825 */ /* 0x100fe200078e021e */
[----:B------:R1:W-:Y:S03]  /*1490*/  @P3 STG.E.64 desc[UR6][R4.64], R26 ;  /* 0x0000001a04003986 */ /* 0x0003e6000c101b06 */
[--C-:B------:R-:W-:Y:S01]  /*14a0*/  IMAD.WIDE R6, R7, 0x4, R30.reuse ;  /* 0x0000000407067825 */ /* 0x100fe200078e021e */
[----:B------:R1:W-:Y:S04]  /*14b0*/  @P2 STG.E.64 desc[UR6][R40.64], R24 ;  /* 0x0000001828002986 */ /* 0x0003e8000c101b06 */
[----:B------:R1:W-:Y:S01]  /*14c0*/  @P1 STG.E.64 desc[UR6][R6.64], R14 ;  /* 0x0000000e06001986 */ /* 0x0003e2000c101b06 */
[----:B------:R-:W-:Y:S01]  /*14d0*/  IMAD.WIDE R8, R8, 0x4, R30 ;  /* 0x0000000408087825 */ /* 0x000fe200078e021e */
[----:B------:R-:W-:Y:S06]  /*14e0*/  @!P0 EXIT ;  /* 0x000000000000894d */ /* 0x000fec0003800000 */
[----:B------:R-:W-:Y:S01]  /*14f0*/  STG.E.64 desc[UR6][R8.64], R12 ;  /* 0x0000000c08007986 */ /* 0x000fe2000c101b06 */
[----:B------:R-:W-:Y:S05]  /*1500*/  EXIT ;  /* 0x000000000000794d */ /* 0x000fea0003800000 */
.L_x_0:
[----:B------:R-:W-:-:S00]  /*1510*/  BRA `(.L_x_0) ;  /* 0xfffffffc00fc7947 */ /* 0x000fc0000383ffff */
[----:B------:R-:W-:-:S00]  /*1520*/  NOP ;  /* 0x0000000000007918 */ /* 0x000fc00000000000 */
        /* <DEDUP_REMOVED lines=13> */
.L_x_1:


//--------------------- .nv.shared.triton_poi_fused__weight_norm_interface_convolution_6 --------------------------
	.section	.nv.shared.triton_poi_fused__weight_norm_interface_convolution_6,"aw",@nobits
	.sectionflags	@""
	.align	16
	.zero		1024


//--------------------- .nv.constant0.triton_poi_fused__weight_norm_interface_convolution_6 --------------------------
	.section	.nv.constant0.triton_poi_fused__weight_norm_interface_convolution_6,"a",@progbits
	.sectionflags	@""
	.align	4
.nv.constant0.triton_poi_fused__weight_norm_interface_convolution_6:
	.zero		576
